//
// Generated by NVIDIA NVVM Compiler
//
// Compiler Build ID: CL-36424714
// Cuda compilation tools, release 13.0, V13.0.88
// Based on NVVM 20.0.0
//

.version 9.0
.target sm_100
.address_size 64

	// .globl	_Z28generateSubsetsOnGPU_1D1D_v1PiS_i

.visible .entry _Z28generateSubsetsOnGPU_1D1D_v1PiS_i(
	.param .u64 .ptr .align 1 _Z28generateSubsetsOnGPU_1D1D_v1PiS_i_param_0,
	.param .u64 .ptr .align 1 _Z28generateSubsetsOnGPU_1D1D_v1PiS_i_param_1,
	.param .u32 _Z28generateSubsetsOnGPU_1D1D_v1PiS_i_param_2
)
{
	.reg .pred 	%p<43>;
	.reg .b32 	%r<230>;
	.reg .b64 	%rd<20>;

	ld.param.u64 	%rd11, [_Z28generateSubsetsOnGPU_1D1D_v1PiS_i_param_0];
	ld.param.u64 	%rd10, [_Z28generateSubsetsOnGPU_1D1D_v1PiS_i_param_1];
	ld.param.u32 	%r88, [_Z28generateSubsetsOnGPU_1D1D_v1PiS_i_param_2];
	cvta.to.global.u64 	%rd1, %rd11;
	mov.u32 	%r90, %tid.x;
	mov.u32 	%r91, %ctaid.x;
	mov.u32 	%r92, %ntid.x;
	mad.lo.s32 	%r1, %r91, %r92, %r90;
	setp.lt.s32 	%p1, %r88, 1;
	mov.b32 	%r188, 0;
	@%p1 bra 	$L__BB0_71;
	and.b32  	%r2, %r88, 15;
	setp.lt.u32 	%p2, %r88, 16;
	mov.b32 	%r216, 0;
	mov.u32 	%r188, %r216;
	@%p2 bra 	$L__BB0_36;
	and.b32  	%r216, %r88, 2147483632;
	neg.s32 	%r185, %r216;
	add.s64 	%rd18, %rd1, 32;
	mov.b32 	%r186, 0;
	mov.u32 	%r188, %r186;
$L__BB0_3:
	.pragma "nounroll";
	shr.u32 	%r96, %r1, %r186;
	and.b32  	%r97, %r96, 1;
	setp.eq.b32 	%p3, %r97, 1;
	not.pred 	%p4, %p3;
	@%p4 bra 	$L__BB0_5;
	ld.global.u32 	%r98, [%rd18+-32];
	add.s32 	%r188, %r98, %r188;
$L__BB0_5:
	and.b32  	%r100, %r96, 2;
	setp.eq.s32 	%p5, %r100, 0;
	@%p5 bra 	$L__BB0_7;
	ld.global.u32 	%r101, [%rd18+-28];
	add.s32 	%r188, %r101, %r188;
$L__BB0_7:
	and.b32  	%r103, %r96, 4;
	setp.eq.s32 	%p6, %r103, 0;
	@%p6 bra 	$L__BB0_9;
	ld.global.u32 	%r104, [%rd18+-24];
	add.s32 	%r188, %r104, %r188;
$L__BB0_9:
	and.b32  	%r106, %r96, 8;
	setp.eq.s32 	%p7, %r106, 0;
	@%p7 bra 	$L__BB0_11;
	ld.global.u32 	%r107, [%rd18+-20];
	add.s32 	%r188, %r107, %r188;
$L__BB0_11:
	and.b32  	%r109, %r96, 16;
	setp.eq.s32 	%p8, %r109, 0;
	@%p8 bra 	$L__BB0_13;
	ld.global.u32 	%r110, [%rd18+-16];
	add.s32 	%r188, %r110, %r188;
$L__BB0_13:
	and.b32  	%r112, %r96, 32;
	setp.eq.s32 	%p9, %r112, 0;
	@%p9 bra 	$L__BB0_15;
	ld.global.u32 	%r113, [%rd18+-12];
	add.s32 	%r188, %r113, %r188;
$L__BB0_15:
	and.b32  	%r115, %r96, 64;
	setp.eq.s32 	%p10, %r115, 0;
	@%p10 bra 	$L__BB0_17;
	ld.global.u32 	%r116, [%rd18+-8];
	add.s32 	%r188, %r116, %r188;
$L__BB0_17:
	and.b32  	%r118, %r96, 128;
	setp.eq.s32 	%p11, %r118, 0;
	@%p11 bra 	$L__BB0_19;
	ld.global.u32 	%r119, [%rd18+-4];
	add.s32 	%r188, %r119, %r188;
$L__BB0_19:
	and.b32  	%r121, %r96, 256;
	setp.eq.s32 	%p12, %r121, 0;
	@%p12 bra 	$L__BB0_21;
	ld.global.u32 	%r122, [%rd18];
	add.s32 	%r188, %r122, %r188;
$L__BB0_21:
	and.b32  	%r124, %r96, 512;
	setp.eq.s32 	%p13, %r124, 0;
	@%p13 bra 	$L__BB0_23;
	ld.global.u32 	%r125, [%rd18+4];
	add.s32 	%r188, %r125, %r188;
$L__BB0_23:
	and.b32  	%r127, %r96, 1024;
	setp.eq.s32 	%p14, %r127, 0;
	@%p14 bra 	$L__BB0_25;
	ld.global.u32 	%r128, [%rd18+8];
	add.s32 	%r188, %r128, %r188;
$L__BB0_25:
	and.b32  	%r130, %r96, 2048;
	setp.eq.s32 	%p15, %r130, 0;
	@%p15 bra 	$L__BB0_27;
	ld.global.u32 	%r131, [%rd18+12];
	add.s32 	%r188, %r131, %r188;
$L__BB0_27:
	and.b32  	%r133, %r96, 4096;
	setp.eq.s32 	%p16, %r133, 0;
	@%p16 bra 	$L__BB0_29;
	ld.global.u32 	%r134, [%rd18+16];
	add.s32 	%r188, %r134, %r188;
$L__BB0_29:
	and.b32  	%r136, %r96, 8192;
	setp.eq.s32 	%p17, %r136, 0;
	@%p17 bra 	$L__BB0_31;
	ld.global.u32 	%r137, [%rd18+20];
	add.s32 	%r188, %r137, %r188;
$L__BB0_31:
	and.b32  	%r139, %r96, 16384;
	setp.eq.s32 	%p18, %r139, 0;
	@%p18 bra 	$L__BB0_33;
	ld.global.u32 	%r140, [%rd18+24];
	add.s32 	%r188, %r140, %r188;
$L__BB0_33:
	and.b32  	%r142, %r96, 32768;
	setp.eq.s32 	%p19, %r142, 0;
	@%p19 bra 	$L__BB0_35;
	ld.global.u32 	%r143, [%rd18+28];
	add.s32 	%r188, %r143, %r188;
$L__BB0_35:
	add.s32 	%r186, %r186, 16;
	add.s32 	%r185, %r185, 16;
	add.s64 	%rd18, %rd18, 64;
	setp.ne.s32 	%p20, %r185, 0;
	@%p20 bra 	$L__BB0_3;
$L__BB0_36:
	setp.eq.s32 	%p21, %r2, 0;
	@%p21 bra 	$L__BB0_71;
	and.b32  	%r45, %r88, 7;
	setp.lt.u32 	%p22, %r2, 8;
	@%p22 bra 	$L__BB0_55;
	shr.u32 	%r145, %r1, %r216;
	and.b32  	%r146, %r145, 1;
	setp.eq.b32 	%p23, %r146, 1;
	not.pred 	%p24, %p23;
	mul.wide.u32 	%rd12, %r216, 4;
	add.s64 	%rd5, %rd1, %rd12;
	@%p24 bra 	$L__BB0_40;
	ld.global.u32 	%r147, [%rd5];
	add.s32 	%r188, %r147, %r188;
$L__BB0_40:
	and.b32  	%r149, %r145, 2;
	setp.eq.s32 	%p25, %r149, 0;
	@%p25 bra 	$L__BB0_42;
	ld.global.u32 	%r150, [%rd5+4];
	add.s32 	%r188, %r150, %r188;
$L__BB0_42:
	and.b32  	%r152, %r145, 4;
	setp.eq.s32 	%p26, %r152, 0;
	@%p26 bra 	$L__BB0_44;
	ld.global.u32 	%r153, [%rd5+8];
	add.s32 	%r188, %r153, %r188;
$L__BB0_44:
	and.b32  	%r155, %r145, 8;
	setp.eq.s32 	%p27, %r155, 0;
	@%p27 bra 	$L__BB0_46;
	ld.global.u32 	%r156, [%rd5+12];
	add.s32 	%r188, %r156, %r188;
$L__BB0_46:
	and.b32  	%r158, %r145, 16;
	setp.eq.s32 	%p28, %r158, 0;
	@%p28 bra 	$L__BB0_48;
	ld.global.u32 	%r159, [%rd5+16];
	add.s32 	%r188, %r159, %r188;
$L__BB0_48:
	and.b32  	%r161, %r145, 32;
	setp.eq.s32 	%p29, %r161, 0;
	@%p29 bra 	$L__BB0_50;
	ld.global.u32 	%r162, [%rd5+20];
	add.s32 	%r188, %r162, %r188;
$L__BB0_50:
	and.b32  	%r164, %r145, 64;
	setp.eq.s32 	%p30, %r164, 0;
	@%p30 bra 	$L__BB0_52;
	ld.global.u32 	%r165, [%rd5+24];
	add.s32 	%r188, %r165, %r188;
$L__BB0_52:
	and.b32  	%r167, %r145, 128;
	setp.eq.s32 	%p31, %r167, 0;
	@%p31 bra 	$L__BB0_54;
	ld.global.u32 	%r168, [%rd5+28];
	add.s32 	%r188, %r168, %r188;
$L__BB0_54:
	add.s32 	%r216, %r216, 8;
$L__BB0_55:
	setp.eq.s32 	%p32, %r45, 0;
	@%p32 bra 	$L__BB0_71;
	and.b32  	%r66, %r88, 3;
	setp.lt.u32 	%p33, %r45, 4;
	@%p33 bra 	$L__BB0_66;
	shr.u32 	%r170, %r1, %r216;
	and.b32  	%r171, %r170, 1;
	setp.eq.b32 	%p34, %r171, 1;
	not.pred 	%p35, %p34;
	mul.wide.u32 	%rd13, %r216, 4;
	add.s64 	%rd6, %rd1, %rd13;
	@%p35 bra 	$L__BB0_59;
	ld.global.u32 	%r172, [%rd6];
	add.s32 	%r188, %r172, %r188;
$L__BB0_59:
	and.b32  	%r174, %r170, 2;
	setp.eq.s32 	%p36, %r174, 0;
	@%p36 bra 	$L__BB0_61;
	ld.global.u32 	%r175, [%rd6+4];
	add.s32 	%r188, %r175, %r188;
$L__BB0_61:
	and.b32  	%r177, %r170, 4;
	setp.eq.s32 	%p37, %r177, 0;
	@%p37 bra 	$L__BB0_63;
	ld.global.u32 	%r178, [%rd6+8];
	add.s32 	%r188, %r178, %r188;
$L__BB0_63:
	and.b32  	%r180, %r170, 8;
	setp.eq.s32 	%p38, %r180, 0;
	@%p38 bra 	$L__BB0_65;
	ld.global.u32 	%r181, [%rd6+12];
	add.s32 	%r188, %r181, %r188;
$L__BB0_65:
	add.s32 	%r216, %r216, 4;
$L__BB0_66:
	setp.eq.s32 	%p39, %r66, 0;
	@%p39 bra 	$L__BB0_71;
	mul.wide.u32 	%rd14, %r216, 4;
	add.s64 	%rd19, %rd1, %rd14;
	neg.s32 	%r225, %r66;
$L__BB0_68:
	.pragma "nounroll";
	shr.u32 	%r182, %r1, %r216;
	and.b32  	%r183, %r182, 1;
	setp.eq.b32 	%p40, %r183, 1;
	not.pred 	%p41, %p40;
	@%p41 bra 	$L__BB0_70;
	ld.global.u32 	%r184, [%rd19];
	add.s32 	%r188, %r184, %r188;
$L__BB0_70:
	add.s32 	%r216, %r216, 1;
	add.s64 	%rd19, %rd19, 4;
	add.s32 	%r225, %r225, 1;
	setp.ne.s32 	%p42, %r225, 0;
	@%p42 bra 	$L__BB0_68;
$L__BB0_71:
	cvta.to.global.u64 	%rd15, %rd10;
	mul.wide.u32 	%rd16, %r1, 4;
	add.s64 	%rd17, %rd15, %rd16;
	st.global.u32 	[%rd17], %r188;
	ret;

}


// ===== COMPILED SASS (sm_100) =====

	.target	sm_100

	.elftype	@"ET_EXEC"


//--------------------- .note.nv.tkinfo           --------------------------
	.section	.note.nv.tkinfo,"",@"SHT_NOTE"
	.sectionflags	@"SHF_NOTE_NV_TKINFO"
	.tkinfo
        /*0018*/ 	.word	0x00000002
        /*0030*/ 	.string	""
        /*0030*/ 	.string	"ptxas"
        /*0030*/ 	.string	"Cuda compilation tools, release 13.0, V13.0.88"
        /*0030*/ 	.string	"Build cuda_13.0.r13.0/compiler.36424714_0"
        /*0030*/ 	.string	"-arch sm_100 -m 64 "



//--------------------- .note.nv.cuinfo           --------------------------
	.section	.note.nv.cuinfo,"",@"SHT_NOTE"
	.sectionflags	@"SHF_NOTE_NV_CUINFO"
        /*0018*/ 	.short	0x0002
        /*001a*/ 	.short	0x0064
        /*001c*/ 	.short	0x0082
	.zero		2


//--------------------- .nv.info                  --------------------------
	.section	.nv.info,"",@"SHT_CUDA_INFO"
	.align	4


	//----- nvinfo : EIATTR_REGCOUNT
	.align		4
        /*0000*/ 	.byte	0x04, 0x2f
        /*0002*/ 	.short	(.L_1 - .L_0)
	.align		4
.L_0:
        /*0004*/ 	.word	index@(_Z28generateSubsetsOnGPU_1D1D_v1PiS_i)
        /*0008*/ 	.word	0x00000016


	//----- nvinfo : EIATTR_FRAME_SIZE
	.align		4
.L_1:
        /*000c*/ 	.byte	0x04, 0x11
        /*000e*/ 	.short	(.L_3 - .L_2)
	.align		4
.L_2:
        /*0010*/ 	.word	index@(_Z28generateSubsetsOnGPU_1D1D_v1PiS_i)
        /*0014*/ 	.word	0x00000000


	//----- nvinfo : EIATTR_MIN_STACK_SIZE
	.align		4
.L_3:
        /*0018*/ 	.byte	0x04, 0x12
        /*001a*/ 	.short	(.L_5 - .L_4)
	.align		4
.L_4:
        /*001c*/ 	.word	index@(_Z28generateSubsetsOnGPU_1D1D_v1PiS_i)
        /*0020*/ 	.word	0x00000000
.L_5:


//--------------------- .nv.compat                --------------------------
	.section	.nv.compat,"",@"SHT_CUDA_COMPAT_INFO"
	.align	4
        /*0000*/ 	.byte	0x02, 0x09, 0x00, 0x00, 0x02, 0x02, 0x01, 0x00, 0x02, 0x05, 0x05, 0x00, 0x03, 0x07, 0x01, 0x01
        /*0010*/ 	.byte	0x02, 0x03, 0x00, 0x00, 0x02, 0x06, 0x01, 0x00, 0x04, 0x0b, 0x08, 0x00, 0x09, 0x00, 0x00, 0x00
        /*0020*/ 	.byte	0x00, 0x00, 0x00, 0x00


//--------------------- .nv.info._Z28generateSubsetsOnGPU_1D1D_v1PiS_i --------------------------
	.section	.nv.info._Z28generateSubsetsOnGPU_1D1D_v1PiS_i,"",@"SHT_CUDA_INFO"
	.sectionflags	@""
	.align	4


	//----- nvinfo : EIATTR_CUDA_API_VERSION
	.align		4
        /*0000*/ 	.byte	0x04, 0x37
        /*0002*/ 	.short	(.L_7 - .L_6)
.L_6:
        /*0004*/ 	.word	0x00000082


	//----- nvinfo : EIATTR_KPARAM_INFO
	.align		4
.L_7:
        /*0008*/ 	.byte	0x04, 0x17
        /*000a*/ 	.short	(.L_9 - .L_8)
.L_8:
        /*000c*/ 	.word	0x00000000
        /*0010*/ 	.short	0x0002
        /*0012*/ 	.short	0x0010
        /*0014*/ 	.byte	0x00, 0xf0, 0x11, 0x00


	//----- nvinfo : EIATTR_KPARAM_INFO
	.align		4
.L_9:
        /*0018*/ 	.byte	0x04, 0x17
        /*001a*/ 	.short	(.L_11 - .L_10)
.L_10:
        /*001c*/ 	.word	0x00000000
        /*0020*/ 	.short	0x0001
        /*0022*/ 	.short	0x0008
        /*0024*/ 	.byte	0x00, 0xf5, 0x21, 0x00


	//----- nvinfo : EIATTR_KPARAM_INFO
	.align		4
.L_11:
        /*0028*/ 	.byte	0x04, 0x17
        /*002a*/ 	.short	(.L_13 - .L_12)
.L_12:
        /*002c*/ 	.word	0x00000000
        /*0030*/ 	.short	0x0000
        /*0032*/ 	.short	0x0000
        /*0034*/ 	.byte	0x00, 0xf5, 0x21, 0x00


	//----- nvinfo : EIATTR_SPARSE_MMA_MASK
	.align		4
.L_13:
        /*0038*/ 	.byte	0x03, 0x50
        /*003a*/ 	.short	0x0000


	//----- nvinfo : EIATTR_MAXREG_COUNT
	.align		4
        /*003c*/ 	.byte	0x03, 0x1b
        /*003e*/ 	.short	0x00ff


	//----- nvinfo : EIATTR_MERCURY_ISA_VERSION
	.align		4
        /*0040*/ 	.byte	0x03, 0x5f
        /*0042*/ 	.short	0x0101


	//----- nvinfo : EIATTR_VRC_CTA_INIT_COUNT
	.align		4
        /*0044*/ 	.byte	0x02, 0x4a
	.zero		1
	.zero		1


	//----- nvinfo : EIATTR_EXIT_INSTR_OFFSETS
	.align		4
        /*0048*/ 	.byte	0x04, 0x1c
        /*004a*/ 	.short	(.L_15 - .L_14)


	//   ....[0]....
.L_14:
        /*004c*/ 	.word	0x00000900


	//----- nvinfo : EIATTR_CBANK_PARAM_SIZE
	.align		4
.L_15:
        /*0050*/ 	.byte	0x03, 0x19
        /*0052*/ 	.short	0x0014


	//----- nvinfo : EIATTR_PARAM_CBANK
	.align		4
        /*0054*/ 	.byte	0x04, 0x0a
        /*0056*/ 	.short	(.L_17 - .L_16)
	.align		4
.L_16:
        /*0058*/ 	.word	index@(.nv.constant0._Z28generateSubsetsOnGPU_1D1D_v1PiS_i)
        /*005c*/ 	.short	0x0380
        /*005e*/ 	.short	0x0014


	//----- nvinfo : EIATTR_SW_WAR
	.align		4
.L_17:
        /*0060*/ 	.byte	0x04, 0x36
        /*0062*/ 	.short	(.L_19 - .L_18)
.L_18:
        /*0064*/ 	.word	0x00000008
.L_19:


//--------------------- .nv.callgraph             --------------------------
	.section	.nv.callgraph,"",@"SHT_CUDA_CALLGRAPH"
	.align	4
	.sectionentsize	8
	.align		4
        /*0000*/ 	.word	0x00000000
	.align		4
        /*0004*/ 	.word	0xffffffff
	.align		4
        /*0008*/ 	.word	0x00000000
	.align		4
        /*000c*/ 	.word	0xfffffffe
	.align		4
        /*0010*/ 	.word	0x00000000
	.align		4
        /*0014*/ 	.word	0xfffffffd
	.align		4
        /*0018*/ 	.word	0x00000000
	.align		4
        /*001c*/ 	.word	0xfffffffc


//--------------------- .text._Z28generateSubsetsOnGPU_1D1D_v1PiS_i --------------------------
	.section	.text._Z28generateSubsetsOnGPU_1D1D_v1PiS_i,"ax",@progbits
	.align	128
        .global         _Z28generateSubsetsOnGPU_1D1D_v1PiS_i
        .type           _Z28generateSubsetsOnGPU_1D1D_v1PiS_i,@function
        .size           _Z28generateSubsetsOnGPU_1D1D_v1PiS_i,(.L_x_7 - _Z28generateSubsetsOnGPU_1D1D_v1PiS_i)
        .other          _Z28generateSubsetsOnGPU_1D1D_v1PiS_i,@"STO_CUDA_ENTRY STV_DEFAULT"
_Z28generateSubsetsOnGPU_1D1D_v1PiS_i:
.text._Z28generateSubsetsOnGPU_1D1D_v1PiS_i:
[----:B------:R-:W-:Y:S01]  /*0000*/  LDC R1, c[0x0][0x37c] ;  /* 0x0000df00ff017b82 */ /* 0x000fe20000000800 */
[----:B------:R-:W0:Y:S01]  /*0010*/  S2R R2, SR_TID.X ;  /* 0x0000000000027919 */ /* 0x000e220000002100 */
[----:B------:R-:W1:Y:S06]  /*0020*/  LDCU UR4, c[0x0][0x390] ;  /* 0x00007200ff0477ac */ /* 0x000e6c0008000800 */
[----:B------:R-:W0:Y:S01]  /*0030*/  S2UR UR5, SR_CTAID.X ;  /* 0x00000000000579c3 */ /* 0x000e220000002500 */
[----:B------:R-:W-:Y:S01]  /*0040*/  IMAD.MOV.U32 R0, RZ, RZ, RZ ;  /* 0x000000ffff007224 */ /* 0x000fe200078e00ff */
[----:B------:R-:W2:Y:S06]  /*0050*/  LDCU.64 UR10, c[0x0][0x358] ;  /* 0x00006b00ff0a77ac */ /* 0x000eac0008000a00 */
[----:B------:R-:W0:Y:S01]  /*0060*/  LDC R3, c[0x0][0x360] ;  /* 0x0000d800ff037b82 */ /* 0x000e220000000800 */
[----:B-1----:R-:W-:Y:S01]  /*0070*/  UISETP.GE.AND UP0, UPT, UR4, 0x1, UPT ;  /* 0x000000010400788c */ /* 0x002fe2000bf06270 */
[----:B0-----:R-:W-:-:S08]  /*0080*/  IMAD R2, R3, UR5, R2 ;  /* 0x0000000503027c24 */ /* 0x001fd0000f8e0202 */
[----:B--2---:R-:W-:Y:S05]  /*0090*/  BRA.U !UP0, `(.L_x_0) ;  /* 0x00000009080c7547 */ /* 0x004fea000b800000 */
[----:B------:R-:W-:Y:S01]  /*00a0*/  UISETP.GE.U32.AND UP1, UPT, UR4, 0x10, UPT ;  /* 0x000000100400788c */ /* 0x000fe2000bf26070 */
[----:B------:R-:W-:Y:S01]  /*00b0*/  HFMA2 R0, -RZ, RZ, 0, 0 ;  /* 0x00000000ff007431 */ /* 0x000fe200000001ff */
[----:B------:R-:W-:Y:S01]  /*00c0*/  ULOP3.LUT UR8, UR4, 0xf, URZ, 0xc0, !UPT ;  /* 0x0000000f04087892 */ /* 0x000fe2000f8ec0ff */
[----:B------:R-:W-:-:S03]  /*00d0*/  IMAD.MOV.U32 R3, RZ, RZ, RZ ;  /* 0x000000ffff037224 */ /* 0x000fc600078e00ff */
[----:B------:R-:W-:-:S03]  /*00e0*/  UISETP.NE.AND UP0, UPT, UR8, URZ, UPT ;  /* 0x000000ff0800728c */ /* 0x000fc6000bf05270 */
[----:B------:R-:W-:Y:S08]  /*00f0*/  BRA.U !UP1, `(.L_x_1) ;  /* 0x0000000109e07547 */ /* 0x000ff0000b800000 */
[----:B------:R-:W0:Y:S01]  /*0100*/  LDCU.64 UR6, c[0x0][0x380] ;  /* 0x00007000ff0677ac */ /* 0x000e220008000a00 */
[----:B------:R-:W-:Y:S01]  /*0110*/  IMAD.MOV.U32 R0, RZ, RZ, RZ ;  /* 0x000000ffff007224 */ /* 0x000fe200078e00ff */
[----:B------:R-:W-:-:S06]  /*0120*/  ULOP3.LUT UR4, UR4, 0x7ffffff0, URZ, 0xc0, !UPT ;  /* 0x7ffffff004047892 */ /* 0x000fcc000f8ec0ff */
[----:B------:R-:W-:Y:S01]  /*0130*/  IMAD.U32 R3, RZ, RZ, UR4 ;  /* 0x00000004ff037e24 */ /* 0x000fe2000f8e00ff */
[----:B0-----:R-:W-:-:S04]  /*0140*/  UIADD3 UR5, UP1, UPT, UR6, 0x20, URZ ;  /* 0x0000002006057890 */ /* 0x001fc8000ff3e0ff */
[----:B------:R-:W-:Y:S02]  /*0150*/  UIADD3.X UR6, UPT, UPT, URZ, UR7, URZ, UP1, !UPT ;  /* 0x00000007ff067290 */ /* 0x000fe40008ffe4ff */
[----:B------:R-:W-:Y:S01]  /*0160*/  MOV R6, UR5 ;  /* 0x0000000500067c02 */ /* 0x000fe20008000f00 */
[----:B------:R-:W-:-:S03]  /*0170*/  UIADD3 UR7, UPT, UPT, -UR4, URZ, URZ ;  /* 0x000000ff04077290 */ /* 0x000fc6000fffe1ff */
[----:B------:R-:W-:Y:S01]  /*0180*/  IMAD.U32 R5, RZ, RZ, UR6 ;  /* 0x00000006ff057e24 */ /* 0x000fe2000f8e00ff */
[----:B------:R-:W-:-:S08]  /*0190*/  UMOV UR4, URZ ;  /* 0x000000ff00047c82 */ /* 0x000fd00008000000 */
.L_x_2:
[----:B------:R-:W-:-:S04]  /*01a0*/  SHF.R.U32.HI R8, RZ, UR4, R2 ;  /* 0x00000004ff087c19 */ /* 0x000fc80008011602 */
[----:B------:R-:W-:-:S04]  /*01b0*/  LOP3.LUT R4, R8, 0x1, RZ, 0xc0, !PT ;  /* 0x0000000108047812 */ /* 0x000fc800078ec0ff */
[----:B------:R-:W-:Y:S01]  /*01c0*/  ISETP.NE.U32.AND P0, PT, R4, 0x1, PT ;  /* 0x000000010400780c */ /* 0x000fe20003f05070 */
[----:B------:R-:W-:-:S12]  /*01d0*/  IMAD.MOV.U32 R4, RZ, RZ, R6 ;  /* 0x000000ffff047224 */ /* 0x000fd800078e0006 */
[----:B------:R-:W2:Y:S01]  /*01e0*/  @!P0 LDG.E R7, desc[UR10][R4.64+-0x20] ;  /* 0xffffe00a04078981 */ /* 0x000ea2000c1e1900 */
[----:B------:R-:W-:-:S13]  /*01f0*/  R2P PR, R8, 0x7e ;  /* 0x0000007e08007804 */ /* 0x000fda0000000000 */
[----:B------:R-:W3:Y:S04]  /*0200*/  @P1 LDG.E R9, desc[UR10][R4.64+-0x1c] ;  /* 0xffffe40a04091981 */ /* 0x000ee8000c1e1900 */
[----:B------:R-:W4:Y:S04]  /*0210*/  @P2 LDG.E R11, desc[UR10][R4.64+-0x18] ;  /* 0xffffe80a040b2981 */ /* 0x000f28000c1e1900 */
[----:B------:R-:W5:Y:S04]  /*0220*/  @P3 LDG.E R13, desc[UR10][R4.64+-0x14] ;  /* 0xffffec0a040d3981 */ /* 0x000f68000c1e1900 */
[----:B------:R-:W5:Y:S04]  /*0230*/  @P5 LDG.E R15, desc[UR10][R4.64+-0xc] ;  /* 0xfffff40a040f5981 */ /* 0x000f68000c1e1900 */
[----:B------:R-:W5:Y:S01]  /*0240*/  @P6 LDG.E R17, desc[UR10][R4.64+-0x8] ;  /* 0xfffff80a04116981 */ /* 0x000f62000c1e1900 */
[----:B--2---:R-:W-:-:S03]  /*0250*/  @!P0 IADD3 R0, PT, PT, R0, R7, RZ ;  /* 0x0000000700008210 */ /* 0x004fc60007ffe0ff */
[----:B------:R-:W2:Y:S01]  /*0260*/  @P4 LDG.E R7, desc[UR10][R4.64+-0x10] ;  /* 0xfffff00a04074981 */ /* 0x000ea2000c1e1900 */
[----:B------:R-:W-:-:S13]  /*0270*/  LOP3.LUT P0, RZ, R8, 0x80, RZ, 0xc0, !PT ;  /* 0x0000008008ff7812 */ /* 0x000fda000780c0ff */
[----:B------:R-:W2:Y:S01]  /*0280*/  @P0 LDG.E R19, desc[UR10][R4.64+-0x4] ;  /* 0xfffffc0a04130981 */ /* 0x000ea2000c1e1900 */
[----:B---3--:R-:W-:-:S04]  /*0290*/  @P1 IMAD.IADD R0, R0, 0x1, R9 ;  /* 0x0000000100001824 */ /* 0x008fc800078e0209 */
[----:B----4-:R-:W-:-:S05]  /*02a0*/  @P2 IMAD.IADD R0, R0, 0x1, R11 ;  /* 0x0000000100002824 */ /* 0x010fca00078e020b */
[----:B-----5:R-:W-:-:S05]  /*02b0*/  @P3 IADD3 R0, PT, PT, R0, R13, RZ ;  /* 0x0000000d00003210 */ /* 0x020fca0007ffe0ff */
[----:B--2---:R-:W-:-:S04]  /*02c0*/  @P4 IMAD.IADD R0, R0, 0x1, R7 ;  /* 0x0000000100004824 */ /* 0x004fc800078e0207 */
[----:B------:R-:W-:-:S05]  /*02d0*/  @P5 IMAD.IADD R0, R0, 0x1, R15 ;  /* 0x0000000100005824 */ /* 0x000fca00078e020f */
[----:B------:R-:W-:-:S05]  /*02e0*/  @P6 IADD3 R0, PT, PT, R0, R17, RZ ;  /* 0x0000001100006210 */ /* 0x000fca0007ffe0ff */
[----:B------:R-:W-:Y:S01]  /*02f0*/  @P0 IMAD.IADD R0, R0, 0x1, R19 ;  /* 0x0000000100000824 */ /* 0x000fe200078e0213 */
[----:B------:R-:W-:-:S13]  /*0300*/  R2P PR, R8.B1, 0x7f ;  /* 0x0000007f08007804 */ /* 0x000fda0000001000 */
[----:B------:R-:W2:Y:S04]  /*0310*/  @P0 LDG.E R7, desc[UR10][R4.64] ;  /* 0x0000000a04070981 */ /* 0x000ea8000c1e1900 */
[----:B------:R-:W3:Y:S04]  /*0320*/  @P1 LDG.E R9, desc[UR10][R4.64+0x4] ;  /* 0x0000040a04091981 */ /* 0x000ee8000c1e1900 */
[----:B------:R-:W4:Y:S04]  /*0330*/  @P2 LDG.E R11, desc[UR10][R4.64+0x8] ;  /* 0x0000080a040b2981 */ /* 0x000f28000c1e1900 */
[----:B------:R-:W5:Y:S04]  /*0340*/  @P3 LDG.E R13, desc[UR10][R4.64+0xc] ;  /* 0x00000c0a040d3981 */ /* 0x000f68000c1e1900 */
[----:B------:R-:W5:Y:S04]  /*0350*/  @P5 LDG.E R15, desc[UR10][R4.64+0x14] ;  /* 0x0000140a040f5981 */ /* 0x000f68000c1e1900 */
[----:B------:R-:W5:Y:S01]  /*0360*/  @P6 LDG.E R17, desc[UR10][R4.64+0x18] ;  /* 0x0000180a04116981 */ /* 0x000f62000c1e1900 */
[----:B--2---:R-:W-:Y:S01]  /*0370*/  @P0 IMAD.IADD R0, R0, 0x1, R7 ;  /* 0x0000000100000824 */ /* 0x004fe200078e0207 */
[----:B------:R-:W-:-:S02]  /*0380*/  LOP3.LUT P0, RZ, R8, 0x8000, RZ, 0xc0, !PT ;  /* 0x0000800008ff7812 */ /* 0x000fc4000780c0ff */
[----:B------:R-:W2:Y:S11]  /*0390*/  @P4 LDG.E R7, desc[UR10][R4.64+0x10] ;  /* 0x0000100a04074981 */ /* 0x000eb6000c1e1900 */
[----:B------:R0:W2:Y:S01]  /*03a0*/  @P0 LDG.E R19, desc[UR10][R4.64+0x1c] ;  /* 0x00001c0a04130981 */ /* 0x0000a2000c1e1900 */
[----:B---3--:R-:W-:-:S05]  /*03b0*/  @P1 IADD3 R0, PT, PT, R0, R9, RZ ;  /* 0x0000000900001210 */ /* 0x008fca0007ffe0ff */
[----:B----4-:R-:W-:Y:S01]  /*03c0*/  @P2 IMAD.IADD R0, R0, 0x1, R11 ;  /* 0x0000000100002824 */ /* 0x010fe200078e020b */
[----:B------:R-:W-:-:S03]  /*03d0*/  UIADD3 UR7, UPT, UPT, UR7, 0x10, URZ ;  /* 0x0000001007077890 */ /* 0x000fc6000fffe0ff */
[----:B-----5:R-:W-:Y:S01]  /*03e0*/  @P3 IMAD.IADD R0, R0, 0x1, R13 ;  /* 0x0000000100003824 */ /* 0x020fe200078e020d */
[----:B------:R-:W-:Y:S01]  /*03f0*/  UISETP.NE.AND UP1, UPT, UR7, URZ, UPT ;  /* 0x000000ff0700728c */ /* 0x000fe2000bf25270 */
[----:B------:R-:W-:Y:S01]  /*0400*/  IADD3 R6, P1, PT, R4, 0x40, RZ ;  /* 0x0000004004067810 */ /* 0x000fe20007f3e0ff */
[----:B------:R-:W-:-:S03]  /*0410*/  UIADD3 UR4, UPT, UPT, UR4, 0x10, URZ ;  /* 0x0000001004047890 */ /* 0x000fc6000fffe0ff */
[----:B0-----:R-:W-:Y:S02]  /*0420*/  IADD3.X R5, PT, PT, RZ, R5, RZ, P1, !PT ;  /* 0x00000005ff057210 */ /* 0x001fe40000ffe4ff */
[----:B--2---:R-:W-:-:S05]  /*0430*/  @P4 IADD3 R0, PT, PT, R0, R7, RZ ;  /* 0x0000000700004210 */ /* 0x004fca0007ffe0ff */
[----:B------:R-:W-:-:S04]  /*0440*/  @P5 IMAD.IADD R0, R0, 0x1, R15 ;  /* 0x0000000100005824 */ /* 0x000fc800078e020f */
[----:B------:R-:W-:-:S04]  /*0450*/  @P6 IMAD.IADD R0, R0, 0x1, R17 ;  /* 0x0000000100006824 */ /* 0x000fc800078e0211 */
[----:B------:R-:W-:Y:S01]  /*0460*/  @P0 IMAD.IADD R0, R0, 0x1, R19 ;  /* 0x0000000100000824 */ /* 0x000fe200078e0213 */
[----:B------:R-:W-:Y:S06]  /*0470*/  BRA.U UP1, `(.L_x_2) ;  /* 0xfffffffd01487547 */ /* 0x000fec000b83ffff */
.L_x_1:
[----:B------:R-:W-:Y:S05]  /*0480*/  BRA.U !UP0, `(.L_x_0) ;  /* 0x0000000508107547 */ /* 0x000fea000b800000 */
[----:B------:R-:W0:Y:S01]  /*0490*/  LDCU UR4, c[0x0][0x390] ;  /* 0x00007200ff0477ac */ /* 0x000e220008000800 */
[----:B------:R-:W-:Y:S02]  /*04a0*/  UISETP.GE.U32.AND UP0, UPT, UR8, 0x8, UPT ;  /* 0x000000080800788c */ /* 0x000fe4000bf06070 */
[----:B0-----:R-:W-:-:S04]  /*04b0*/  ULOP3.LUT UR5, UR4, 0x7, URZ, 0xc0, !UPT ;  /* 0x0000000704057892 */ /* 0x001fc8000f8ec0ff */
[----:B------:R-:W-:-:S03]  /*04c0*/  UISETP.NE.AND UP1, UPT, UR5, URZ, UPT ;  /* 0x000000ff0500728c */ /* 0x000fc6000bf25270 */
[----:B------:R-:W-:Y:S08]  /*04d0*/  BRA.U !UP0, `(.L_x_3) ;  /* 0x0000000108607547 */ /* 0x000ff0000b800000 */
[----:B------:R-:W0:Y:S01]  /*04e0*/  LDC.64 R4, c[0x0][0x380] ;  /* 0x0000e000ff047b82 */ /* 0x000e220000000a00 */
[----:B------:R-:W-:-:S04]  /*04f0*/  SHF.R.U32.HI R8, RZ, R3, R2 ;  /* 0x00000003ff087219 */ /* 0x000fc80000011602 */
[----:B------:R-:W-:-:S04]  /*0500*/  LOP3.LUT R6, R8, 0x1, RZ, 0xc0, !PT ;  /* 0x0000000108067812 */ /* 0x000fc800078ec0ff */
[----:B------:R-:W-:Y:S01]  /*0510*/  ISETP.NE.U32.AND P0, PT, R6, 0x1, PT ;  /* 0x000000010600780c */ /* 0x000fe20003f05070 */
[----:B0-----:R-:W-:-:S12]  /*0520*/  IMAD.WIDE.U32 R4, R3, 0x4, R4 ;  /* 0x0000000403047825 */ /* 0x001fd800078e0004 */
[----:B------:R-:W2:Y:S01]  /*0530*/  @!P0 LDG.E R7, desc[UR10][R4.64] ;  /* 0x0000000a04078981 */ /* 0x000ea2000c1e1900 */
[----:B------:R-:W-:-:S13]  /*0540*/  R2P PR, R8, 0x7e ;  /* 0x0000007e08007804 */ /* 0x000fda0000000000 */
[----:B------:R-:W3:Y:S04]  /*0550*/  @P1 LDG.E R9, desc[UR10][R4.64+0x4] ;  /* 0x0000040a04091981 */ /* 0x000ee8000c1e1900 */
[----:B------:R-:W4:Y:S04]  /*0560*/  @P2 LDG.E R11, desc[UR10][R4.64+0x8] ;  /* 0x0000080a040b2981 */ /* 0x000f28000c1e1900 */
[----:B------:R-:W5:Y:S04]  /*0570*/  @P3 LDG.E R13, desc[UR10][R4.64+0xc] ;  /* 0x00000c0a040d3981 */ /* 0x000f68000c1e1900 */
[----:B------:R-:W5:Y:S04]  /*0580*/  @P5 LDG.E R15, desc[UR10][R4.64+0x14] ;  /* 0x0000140a040f5981 */ /* 0x000f68000c1e1900 */
[----:B------:R-:W5:Y:S01]  /*0590*/  @P6 LDG.E R17, desc[UR10][R4.64+0x18] ;  /* 0x0000180a04116981 */ /* 0x000f62000c1e1900 */
[----:B--2---:R-:W-:Y:S01]  /*05a0*/  @!P0 IMAD.IADD R0, R0, 0x1, R7 ;  /* 0x0000000100008824 */ /* 0x004fe200078e0207 */
[----:B------:R-:W-:-:S02]  /*05b0*/  LOP3.LUT P0, RZ, R8, 0x80, RZ, 0xc0, !PT ;  /* 0x0000008008ff7812 */ /* 0x000fc4000780c0ff */
[----:B------:R-:W2:Y:S11]  /*05c0*/  @P4 LDG.E R7, desc[UR10][R4.64+0x10] ;  /* 0x0000100a04074981 */ /* 0x000eb6000c1e1900 */
[----:B------:R-:W2:Y:S01]  /*05d0*/  @P0 LDG.E R19, desc[UR10][R4.64+0x1c] ;  /* 0x00001c0a04130981 */ /* 0x000ea2000c1e1900 */
[----:B---3--:R-:W-:-:S05]  /*05e0*/  @P1 IADD3 R0, PT, PT, R0, R9, RZ ;  /* 0x0000000900001210 */ /* 0x008fca0007ffe0ff */
[----:B----4-:R-:W-:-:S04]  /*05f0*/  @P2 IMAD.IADD R0, R0, 0x1, R11 ;  /* 0x0000000100002824 */ /* 0x010fc800078e020b */
[----:B-----5:R-:W-:Y:S01]  /*0600*/  @P3 IMAD.IADD R0, R0, 0x1, R13 ;  /* 0x0000000100003824 */ /* 0x020fe200078e020d */
[----:B------:R-:W-:-:S04]  /*0610*/  IADD3 R3, PT, PT, R3, 0x8, RZ ;  /* 0x0000000803037810 */ /* 0x000fc80007ffe0ff */
[----:B--2---:R-:W-:-:S05]  /*0620*/  @P4 IADD3 R0, PT, PT, R0, R7, RZ ;  /* 0x0000000700004210 */ /* 0x004fca0007ffe0ff */
[----:B------:R-:W-:-:S04]  /*0630*/  @P5 IMAD.IADD R0, R0, 0x1, R15 ;  /* 0x0000000100005824 */ /* 0x000fc800078e020f */
[----:B------:R-:W-:-:S04]  /*0640*/  @P6 IMAD.IADD R0, R0, 0x1, R17 ;  /* 0x0000000100006824 */ /* 0x000fc800078e0211 */
[----:B------:R-:W-:-:S07]  /*0650*/  @P0 IMAD.IADD R0, R0, 0x1, R19 ;  /* 0x0000000100000824 */ /* 0x000fce00078e0213 */
.L_x_3:
[----:B------:R-:W-:Y:S05]  /*0660*/  BRA.U !UP1, `(.L_x_0) ;  /* 0x0000000109987547 */ /* 0x000fea000b800000 */
[----:B------:R-:W-:Y:S02]  /*0670*/  UISETP.GE.U32.AND UP0, UPT, UR5, 0x4, UPT ;  /* 0x000000040500788c */ /* 0x000fe4000bf06070 */
[----:B------:R-:W-:-:S04]  /*0680*/  ULOP3.LUT UR4, UR4, 0x3, URZ, 0xc0, !UPT ;  /* 0x0000000304047892 */ /* 0x000fc8000f8ec0ff */
[----:B------:R-:W-:-:S03]  /*0690*/  UISETP.NE.AND UP1, UPT, UR4, URZ, UPT ;  /* 0x000000ff0400728c */ /* 0x000fc6000bf25270 */
[----:B------:R-:W-:Y:S08]  /*06a0*/  BRA.U !UP0, `(.L_x_4) ;  /* 0x00000001083c7547 */ /* 0x000ff0000b800000 */
[----:B------:R-:W0:Y:S01]  /*06b0*/  LDC.64 R4, c[0x0][0x380] ;  /* 0x0000e000ff047b82 */ /* 0x000e220000000a00 */
[----:B------:R-:W-:-:S04]  /*06c0*/  SHF.R.U32.HI R7, RZ, R3, R2 ;  /* 0x00000003ff077219 */ /* 0x000fc80000011602 */
[----:B------:R-:W-:-:S04]  /*06d0*/  LOP3.LUT R6, R7, 0x1, RZ, 0xc0, !PT ;  /* 0x0000000107067812 */ /* 0x000fc800078ec0ff */
[----:B------:R-:W-:-:S04]  /*06e0*/  ISETP.NE.U32.AND P0, PT, R6, 0x1, PT ;  /* 0x000000010600780c */ /* 0x000fc80003f05070 */
[----:B------:R-:W-:Y:S01]  /*06f0*/  R2P PR, R7, 0xe ;  /* 0x0000000e07007804 */ /* 0x000fe20000000000 */
[----:B0-----:R-:W-:-:S08]  /*0700*/  IMAD.WIDE.U32 R4, R3, 0x4, R4 ;  /* 0x0000000403047825 */ /* 0x001fd000078e0004 */
[----:B------:R-:W2:Y:S04]  /*0710*/  @!P0 LDG.E R7, desc[UR10][R4.64] ;  /* 0x0000000a04078981 */ /* 0x000ea8000c1e1900 */
[----:B------:R-:W3:Y:S04]  /*0720*/  @P1 LDG.E R9, desc[UR10][R4.64+0x4] ;  /* 0x0000040a04091981 */ /* 0x000ee8000c1e1900 */
[----:B------:R-:W4:Y:S04]  /*0730*/  @P2 LDG.E R11, desc[UR10][R4.64+0x8] ;  /* 0x0000080a040b2981 */ /* 0x000f28000c1e1900 */
[----:B------:R-:W5:Y:S01]  /*0740*/  @P3 LDG.E R13, desc[UR10][R4.64+0xc] ;  /* 0x00000c0a040d3981 */ /* 0x000f62000c1e1900 */
[----:B------:R-:W-:-:S02]  /*0750*/  VIADD R3, R3, 0x4 ;  /* 0x0000000403037836 */ /* 0x000fc40000000000 */
[----:B--2---:R-:W-:-:S05]  /*0760*/  @!P0 IMAD.IADD R0, R0, 0x1, R7 ;  /* 0x0000000100008824 */ /* 0x004fca00078e0207 */
[----:B---3--:R-:W-:-:S05]  /*0770*/  @P1 IADD3 R0, PT, PT, R0, R9, RZ ;  /* 0x0000000900001210 */ /* 0x008fca0007ffe0ff */
[----:B----4-:R-:W-:-:S05]  /*0780*/  @P2 IMAD.IADD R0, R0, 0x1, R11 ;  /* 0x0000000100002824 */ /* 0x010fca00078e020b */
[----:B-----5:R-:W-:-:S07]  /*0790*/  @P3 IADD3 R0, PT, PT, R0, R13, RZ ;  /* 0x0000000d00003210 */ /* 0x020fce0007ffe0ff */
.L_x_4:
[----:B------:R-:W-:Y:S05]  /*07a0*/  BRA.U !UP1, `(.L_x_0) ;  /* 0x0000000109487547 */ /* 0x000fea000b800000 */
[----:B------:R-:W0:Y:S01]  /*07b0*/  LDC.64 R4, c[0x0][0x380] ;  /* 0x0000e000ff047b82 */ /* 0x000e220000000a00 */
[----:B------:R-:W-:Y:S01]  /*07c0*/  UIADD3 UR4, UPT, UPT, -UR4, URZ, URZ ;  /* 0x000000ff04047290 */ /* 0x000fe2000fffe1ff */
[----:B0-----:R-:W-:-:S04]  /*07d0*/  IMAD.WIDE.U32 R4, R3, 0x4, R4 ;  /* 0x0000000403047825 */ /* 0x001fc800078e0004 */
[----:B------:R-:W-:Y:S02]  /*07e0*/  IMAD.MOV.U32 R6, RZ, RZ, R4 ;  /* 0x000000ffff067224 */ /* 0x000fe400078e0004 */
[----:B------:R-:W-:-:S07]  /*07f0*/  IMAD.MOV.U32 R7, RZ, RZ, R5 ;  /* 0x000000ffff077224 */ /* 0x000fce00078e0005 */
.L_x_5:
[----:B------:R-:W-:-:S04]  /*0800*/  SHF.R.U32.HI R4, RZ, R3, R2 ;  /* 0x00000003ff047219 */ /* 0x000fc80000011602 */
[----:B------:R-:W-:-:S04]  /*0810*/  LOP3.LUT R4, R4, 0x1, RZ, 0xc0, !PT ;  /* 0x0000000104047812 */ /* 0x000fc800078ec0ff */
[----:B------:R-:W-:-:S13]  /*0820*/  ISETP.NE.U32.AND P0, PT, R4, 0x1, PT ;  /* 0x000000010400780c */ /* 0x000fda0003f05070 */
[----:B------:R-:W-:Y:S01]  /*0830*/  @!P0 IMAD.MOV.U32 R5, RZ, RZ, R7 ;  /* 0x000000ffff058224 */ /* 0x000fe200078e0007 */
[----:B------:R-:W-:-:S05]  /*0840*/  @!P0 MOV R4, R6 ;  /* 0x0000000600048202 */ /* 0x000fca0000000f00 */
[----:B------:R-:W2:Y:S01]  /*0850*/  @!P0 LDG.E R5, desc[UR10][R4.64] ;  /* 0x0000000a04058981 */ /* 0x000ea2000c1e1900 */
[----:B------:R-:W-:Y:S01]  /*0860*/  UIADD3 UR4, UPT, UPT, UR4, 0x1, URZ ;  /* 0x0000000104047890 */ /* 0x000fe2000fffe0ff */
[----:B------:R-:W-:Y:S01]  /*0870*/  IADD3 R6, P1, PT, R6, 0x4, RZ ;  /* 0x0000000406067810 */ /* 0x000fe20007f3e0ff */
[----:B------:R-:W-:Y:S02]  /*0880*/  VIADD R3, R3, 0x1 ;  /* 0x0000000103037836 */ /* 0x000fe40000000000 */
[----:B------:R-:W-:Y:S01]  /*0890*/  UISETP.NE.AND UP0, UPT, UR4, URZ, UPT ;  /* 0x000000ff0400728c */ /* 0x000fe2000bf05270 */
[----:B------:R-:W-:Y:S02]  /*08a0*/  IADD3.X R7, PT, PT, RZ, R7, RZ, P1, !PT ;  /* 0x00000007ff077210 */ /* 0x000fe40000ffe4ff */
[----:B--2---:R-:W-:-:S06]  /*08b0*/  @!P0 IADD3 R0, PT, PT, R0, R5, RZ ;  /* 0x0000000500008210 */ /* 0x004fcc0007ffe0ff */
[----:B------:R-:W-:Y:S05]  /*08c0*/  BRA.U UP0, `(.L_x_5) ;  /* 0xfffffffd00cc7547 */ /* 0x000fea000b83ffff */
.L_x_0:
[----:B------:R-:W0:Y:S02]  /*08d0*/  LDC.64 R4, c[0x0][0x388] ;  /* 0x0000e200ff047b82 */ /* 0x000e240000000a00 */
[----:B0-----:R-:W-:-:S05]  /*08e0*/  IMAD.WIDE.U32 R2, R2, 0x4, R4 ;  /* 0x0000000402027825 */ /* 0x001fca00078e0004 */
[----:B------:R-:W-:Y:S01]  /*08f0*/  STG.E desc[UR10][R2.64], R0 ;  /* 0x0000000002007986 */ /* 0x000fe2000c10190a */
[----:B------:R-:W-:Y:S05]  /*0900*/  EXIT ;  /* 0x000000000000794d */ /* 0x000fea0003800000 */
.L_x_6:
[----:B------:R-:W-:-:S00]  /*0910*/  BRA `(.L_x_6) ;  /* 0xfffffffc00fc7947 */ /* 0x000fc0000383ffff */
[----:B------:R-:W-:-:S00]  /*0920*/  NOP ;  /* 0x0000000000007918 */ /* 0x000fc00000000000 */
        /* <DEDUP_REMOVED lines=13> */
.L_x_7:


//--------------------- .nv.shared.reserved.0     --------------------------
	.section	.nv.shared.reserved.0,"aw",@nobits
	.weak		__nv_reservedSMEM_offset_0_alias
	.size		__nv_reservedSMEM_offset_0_alias, 0, 64
	.other		__nv_reservedSMEM_offset_0_alias,@"STO_CUDA_RESERVED_SHARED STV_DEFAULT"
__nv_reservedSMEM_offset_0_alias:
	.zero		0
	.zero		64


//--------------------- .nv.constant0._Z28generateSubsetsOnGPU_1D1D_v1PiS_i --------------------------
	.section	.nv.constant0._Z28generateSubsetsOnGPU_1D1D_v1PiS_i,"a",@progbits
	.sectionflags	@""
	.align	4
.nv.constant0._Z28generateSubsetsOnGPU_1D1D_v1PiS_i:
	.zero		916


//--------------------- SYMBOLS --------------------------

	.type		.nv.reservedSmem.offset0,@object
	.size		.nv.reservedSmem.offset0,0x4
